//
// Generated by NVIDIA NVVM Compiler
//
// Compiler Build ID: CL-36424714
// Cuda compilation tools, release 13.0, V13.0.88
// Based on NVVM 20.0.0
//

.version 9.0
.target sm_100
.address_size 64

	// .globl	_ZN4aduc17sgemv_eq32_kernelEPfS0_S0_ii

.visible .entry _ZN4aduc17sgemv_eq32_kernelEPfS0_S0_ii(
	.param .u64 .ptr .align 1 _ZN4aduc17sgemv_eq32_kernelEPfS0_S0_ii_param_0,
	.param .u64 .ptr .align 1 _ZN4aduc17sgemv_eq32_kernelEPfS0_S0_ii_param_1,
	.param .u64 .ptr .align 1 _ZN4aduc17sgemv_eq32_kernelEPfS0_S0_ii_param_2,
	.param .u32 _ZN4aduc17sgemv_eq32_kernelEPfS0_S0_ii_param_3,
	.param .u32 _ZN4aduc17sgemv_eq32_kernelEPfS0_S0_ii_param_4
)
{
	.reg .pred 	%p<8>;
	.reg .b32 	%r<21>;
	.reg .b32 	%f<14>;
	.reg .b64 	%rd<14>;

	ld.param.u64 	%rd1, [_ZN4aduc17sgemv_eq32_kernelEPfS0_S0_ii_param_0];
	ld.param.u64 	%rd2, [_ZN4aduc17sgemv_eq32_kernelEPfS0_S0_ii_param_1];
	ld.param.u64 	%rd3, [_ZN4aduc17sgemv_eq32_kernelEPfS0_S0_ii_param_2];
	ld.param.u32 	%r3, [_ZN4aduc17sgemv_eq32_kernelEPfS0_S0_ii_param_3];
	mov.u32 	%r1, %tid.x;
	shr.u32 	%r4, %r1, 5;
	mov.u32 	%r5, %ctaid.x;
	shl.b32 	%r6, %r5, 2;
	add.s32 	%r2, %r6, %r4;
	setp.ge.s32 	%p1, %r2, %r3;
	@%p1 bra 	$L__BB0_3;
	cvta.to.global.u64 	%rd4, %rd1;
	cvta.to.global.u64 	%rd5, %rd2;
	and.b32  	%r7, %r1, 31;
	shl.b32 	%r8, %r2, 5;
	or.b32  	%r9, %r8, %r7;
	mul.wide.s32 	%rd6, %r9, 4;
	add.s64 	%rd7, %rd4, %rd6;
	ld.global.nc.f32 	%f2, [%rd7];
	shl.b32 	%r10, %r1, 2;
	cvt.u64.u32 	%rd8, %r10;
	and.b64  	%rd9, %rd8, 124;
	add.s64 	%rd10, %rd5, %rd9;
	ld.global.nc.f32 	%f3, [%rd10];
	mul.f32 	%f4, %f2, %f3;
	mov.b32 	%r11, %f4;
	shfl.sync.bfly.b32	%r12|%p2, %r11, 16, 31, -1;
	mov.b32 	%f5, %r12;
	add.f32 	%f6, %f4, %f5;
	mov.b32 	%r13, %f6;
	shfl.sync.bfly.b32	%r14|%p3, %r13, 8, 31, -1;
	mov.b32 	%f7, %r14;
	add.f32 	%f8, %f6, %f7;
	mov.b32 	%r15, %f8;
	shfl.sync.bfly.b32	%r16|%p4, %r15, 4, 31, -1;
	mov.b32 	%f9, %r16;
	add.f32 	%f10, %f8, %f9;
	mov.b32 	%r17, %f10;
	shfl.sync.bfly.b32	%r18|%p5, %r17, 2, 31, -1;
	mov.b32 	%f11, %r18;
	add.f32 	%f12, %f10, %f11;
	mov.b32 	%r19, %f12;
	shfl.sync.bfly.b32	%r20|%p6, %r19, 1, 31, -1;
	mov.b32 	%f13, %r20;
	add.f32 	%f1, %f12, %f13;
	setp.ne.s32 	%p7, %r7, 0;
	@%p7 bra 	$L__BB0_3;
	cvta.to.global.u64 	%rd11, %rd3;
	mul.wide.s32 	%rd12, %r2, 4;
	add.s64 	%rd13, %rd11, %rd12;
	st.global.f32 	[%rd13], %f1;
$L__BB0_3:
	ret;

}


// ===== COMPILED SASS (sm_100) =====

	.target	sm_100

	.elftype	@"ET_EXEC"


//--------------------- .note.nv.tkinfo           --------------------------
	.section	.note.nv.tkinfo,"",@"SHT_NOTE"
	.sectionflags	@"SHF_NOTE_NV_TKINFO"
	.tkinfo
        /*0018*/ 	.word	0x00000002
        /*0030*/ 	.string	""
        /*0030*/ 	.string	"ptxas"
        /*0030*/ 	.string	"Cuda compilation tools, release 13.0, V13.0.88"
        /*0030*/ 	.string	"Build cuda_13.0.r13.0/compiler.36424714_0"
        /*0030*/ 	.string	"-arch sm_100 -m 64 "



//--------------------- .note.nv.cuinfo           --------------------------
	.section	.note.nv.cuinfo,"",@"SHT_NOTE"
	.sectionflags	@"SHF_NOTE_NV_CUINFO"
        /*0018*/ 	.short	0x0002
        /*001a*/ 	.short	0x0064
        /*001c*/ 	.short	0x0082
	.zero		2


//--------------------- .nv.info                  --------------------------
	.section	.nv.info,"",@"SHT_CUDA_INFO"
	.align	4


	//----- nvinfo : EIATTR_REGCOUNT
	.align		4
        /*0000*/ 	.byte	0x04, 0x2f
        /*0002*/ 	.short	(.L_1 - .L_0)
	.align		4
.L_0:
        /*0004*/ 	.word	index@(_ZN4aduc17sgemv_eq32_kernelEPfS0_S0_ii)
        /*0008*/ 	.word	0x00000010


	//----- nvinfo : EIATTR_FRAME_SIZE
	.align		4
.L_1:
        /*000c*/ 	.byte	0x04, 0x11
        /*000e*/ 	.short	(.L_3 - .L_2)
	.align		4
.L_2:
        /*0010*/ 	.word	index@(_ZN4aduc17sgemv_eq32_kernelEPfS0_S0_ii)
        /*0014*/ 	.word	0x00000000


	//----- nvinfo : EIATTR_MIN_STACK_SIZE
	.align		4
.L_3:
        /*0018*/ 	.byte	0x04, 0x12
        /*001a*/ 	.short	(.L_5 - .L_4)
	.align		4
.L_4:
        /*001c*/ 	.word	index@(_ZN4aduc17sgemv_eq32_kernelEPfS0_S0_ii)
        /*0020*/ 	.word	0x00000000
.L_5:


//--------------------- .nv.compat                --------------------------
	.section	.nv.compat,"",@"SHT_CUDA_COMPAT_INFO"
	.align	4
        /*0000*/ 	.byte	0x02, 0x09, 0x00, 0x00, 0x02, 0x02, 0x01, 0x00, 0x02, 0x05, 0x05, 0x00, 0x03, 0x07, 0x01, 0x01
        /*0010*/ 	.byte	0x02, 0x03, 0x00, 0x00, 0x02, 0x06, 0x01, 0x00, 0x04, 0x0b, 0x08, 0x00, 0x09, 0x00, 0x00, 0x00
        /*0020*/ 	.byte	0x00, 0x00, 0x00, 0x00


//--------------------- .nv.info._ZN4aduc17sgemv_eq32_kernelEPfS0_S0_ii --------------------------
	.section	.nv.info._ZN4aduc17sgemv_eq32_kernelEPfS0_S0_ii,"",@"SHT_CUDA_INFO"
	.sectionflags	@""
	.align	4


	//----- nvinfo : EIATTR_CUDA_API_VERSION
	.align		4
        /*0000*/ 	.byte	0x04, 0x37
        /*0002*/ 	.short	(.L_7 - .L_6)
.L_6:
        /*0004*/ 	.word	0x00000082


	//----- nvinfo : EIATTR_KPARAM_INFO
	.align		4
.L_7:
        /*0008*/ 	.byte	0x04, 0x17
        /*000a*/ 	.short	(.L_9 - .L_8)
.L_8:
        /*000c*/ 	.word	0x00000000
        /*0010*/ 	.short	0x0004
        /*0012*/ 	.short	0x001c
        /*0014*/ 	.byte	0x00, 0xf0, 0x11, 0x00


	//----- nvinfo : EIATTR_KPARAM_INFO
	.align		4
.L_9:
        /*0018*/ 	.byte	0x04, 0x17
        /*001a*/ 	.short	(.L_11 - .L_10)
.L_10:
        /*001c*/ 	.word	0x00000000
        /*0020*/ 	.short	0x0003
        /*0022*/ 	.short	0x0018
        /*0024*/ 	.byte	0x00, 0xf0, 0x11, 0x00


	//----- nvinfo : EIATTR_KPARAM_INFO
	.align		4
.L_11:
        /*0028*/ 	.byte	0x04, 0x17
        /*002a*/ 	.short	(.L_13 - .L_12)
.L_12:
        /*002c*/ 	.word	0x00000000
        /*0030*/ 	.short	0x0002
        /*0032*/ 	.short	0x0010
        /*0034*/ 	.byte	0x00, 0xf5, 0x21, 0x00


	//----- nvinfo : EIATTR_KPARAM_INFO
	.align		4
.L_13:
        /*0038*/ 	.byte	0x04, 0x17
        /*003a*/ 	.short	(.L_15 - .L_14)
.L_14:
        /*003c*/ 	.word	0x00000000
        /*0040*/ 	.short	0x0001
        /*0042*/ 	.short	0x0008
        /*0044*/ 	.byte	0x00, 0xf5, 0x21, 0x00


	//----- nvinfo : EIATTR_KPARAM_INFO
	.align		4
.L_15:
        /*0048*/ 	.byte	0x04, 0x17
        /*004a*/ 	.short	(.L_17 - .L_16)
.L_16:
        /*004c*/ 	.word	0x00000000
        /*0050*/ 	.short	0x0000
        /*0052*/ 	.short	0x0000
        /*0054*/ 	.byte	0x00, 0xf5, 0x21, 0x00


	//----- nvinfo : EIATTR_SPARSE_MMA_MASK
	.align		4
.L_17:
        /*0058*/ 	.byte	0x03, 0x50
        /*005a*/ 	.short	0x0000


	//----- nvinfo : EIATTR_MAXREG_COUNT
	.align		4
        /*005c*/ 	.byte	0x03, 0x1b
        /*005e*/ 	.short	0x00ff


	//----- nvinfo : EIATTR_MERCURY_ISA_VERSION
	.align		4
        /*0060*/ 	.byte	0x03, 0x5f
        /*0062*/ 	.short	0x0101


	//----- nvinfo : EIATTR_COOP_GROUP_MASK_REGIDS
	.align		4
        /*0064*/ 	.byte	0x04, 0x29
        /*0066*/ 	.short	(.L_19 - .L_18)


	//   ....[0]....
.L_18:
        /*0068*/ 	.word	0xffffffff


	//   ....[1]....
        /*006c*/ 	.word	0xffffffff


	//   ....[2]....
        /*0070*/ 	.word	0xffffffff


	//   ....[3]....
        /*0074*/ 	.word	0xffffffff


	//   ....[4]....
        /*0078*/ 	.word	0xffffffff


	//----- nvinfo : EIATTR_COOP_GROUP_INSTR_OFFSETS
	.align		4
.L_19:
        /*007c*/ 	.byte	0x04, 0x28
        /*007e*/ 	.short	(.L_21 - .L_20)


	//   ....[0]....
.L_20:
        /*0080*/ 	.word	0x00000150


	//   ....[1]....
        /*0084*/ 	.word	0x00000170


	//   ....[2]....
        /*0088*/ 	.word	0x00000190


	//   ....[3]....
        /*008c*/ 	.word	0x000001b0


	//   ....[4]....
        /*0090*/ 	.word	0x000001d0


	//----- nvinfo : EIATTR_VRC_CTA_INIT_COUNT
	.align		4
.L_21:
        /*0094*/ 	.byte	0x02, 0x4a
	.zero		1
	.zero		1


	//----- nvinfo : EIATTR_EXIT_INSTR_OFFSETS
	.align		4
        /*0098*/ 	.byte	0x04, 0x1c
        /*009a*/ 	.short	(.L_23 - .L_22)


	//   ....[0]....
.L_22:
        /*009c*/ 	.word	0x00000070


	//   ....[1]....
        /*00a0*/ 	.word	0x000001e0


	//   ....[2]....
        /*00a4*/ 	.word	0x00000230


	//----- nvinfo : EIATTR_CBANK_PARAM_SIZE
	.align		4
.L_23:
        /*00a8*/ 	.byte	0x03, 0x19
        /*00aa*/ 	.short	0x0020


	//----- nvinfo : EIATTR_PARAM_CBANK
	.align		4
        /*00ac*/ 	.byte	0x04, 0x0a
        /*00ae*/ 	.short	(.L_25 - .L_24)
	.align		4
.L_24:
        /*00b0*/ 	.word	index@(.nv.constant0._ZN4aduc17sgemv_eq32_kernelEPfS0_S0_ii)
        /*00b4*/ 	.short	0x0380
        /*00b6*/ 	.short	0x0020


	//----- nvinfo : EIATTR_SW_WAR
	.align		4
.L_25:
        /*00b8*/ 	.byte	0x04, 0x36
        /*00ba*/ 	.short	(.L_27 - .L_26)
.L_26:
        /*00bc*/ 	.word	0x00000008
.L_27:


//--------------------- .nv.callgraph             --------------------------
	.section	.nv.callgraph,"",@"SHT_CUDA_CALLGRAPH"
	.align	4
	.sectionentsize	8
	.align		4
        /*0000*/ 	.word	0x00000000
	.align		4
        /*0004*/ 	.word	0xffffffff
	.align		4
        /*0008*/ 	.word	0x00000000
	.align		4
        /*000c*/ 	.word	0xfffffffe
	.align		4
        /*0010*/ 	.word	0x00000000
	.align		4
        /*0014*/ 	.word	0xfffffffd
	.align		4
        /*0018*/ 	.word	0x00000000
	.align		4
        /*001c*/ 	.word	0xfffffffc


//--------------------- .text._ZN4aduc17sgemv_eq32_kernelEPfS0_S0_ii --------------------------
	.section	.text._ZN4aduc17sgemv_eq32_kernelEPfS0_S0_ii,"ax",@progbits
	.align	128
        .global         _ZN4aduc17sgemv_eq32_kernelEPfS0_S0_ii
        .type           _ZN4aduc17sgemv_eq32_kernelEPfS0_S0_ii,@function
        .size           _ZN4aduc17sgemv_eq32_kernelEPfS0_S0_ii,(.L_x_1 - _ZN4aduc17sgemv_eq32_kernelEPfS0_S0_ii)
        .other          _ZN4aduc17sgemv_eq32_kernelEPfS0_S0_ii,@"STO_CUDA_ENTRY STV_DEFAULT"
_ZN4aduc17sgemv_eq32_kernelEPfS0_S0_ii:
.text._ZN4aduc17sgemv_eq32_kernelEPfS0_S0_ii:
[----:B------:R-:W-:Y:S01]  /*0000*/  LDC R1, c[0x0][0x37c] ;  /* 0x0000df00ff017b82 */ /* 0x000fe20000000800 */
[----:B------:R-:W0:Y:S01]  /*0010*/  S2R R5, SR_TID.X ;  /* 0x0000000000057919 */ /* 0x000e220000002100 */
[----:B------:R-:W1:Y:S01]  /*0020*/  LDCU UR4, c[0x0][0x398] ;  /* 0x00007300ff0477ac */ /* 0x000e620008000800 */
[----:B------:R-:W2:Y:S01]  /*0030*/  S2R R7, SR_CTAID.X ;  /* 0x0000000000077919 */ /* 0x000ea20000002500 */
[----:B0-----:R-:W-:-:S04]  /*0040*/  SHF.R.U32.HI R0, RZ, 0x5, R5 ;  /* 0x00000005ff007819 */ /* 0x001fc80000011605 */
[----:B--2---:R-:W-:-:S04]  /*0050*/  LEA R7, R7, R0, 0x2 ;  /* 0x0000000007077211 */ /* 0x004fc800078e10ff */
[----:B-1----:R-:W-:-:S13]  /*0060*/  ISETP.GE.AND P0, PT, R7, UR4, PT ;  /* 0x0000000407007c0c */ /* 0x002fda000bf06270 */
[----:B------:R-:W-:Y:S05]  /*0070*/  @P0 EXIT ;  /* 0x000000000000094d */ /* 0x000fea0003800000 */
[----:B------:R-:W0:Y:S01]  /*0080*/  LDC.64 R2, c[0x0][0x380] ;  /* 0x0000e000ff027b82 */ /* 0x000e220000000a00 */
[----:B------:R-:W1:Y:S01]  /*0090*/  LDCU.64 UR6, c[0x0][0x388] ;  /* 0x00007100ff0677ac */ /* 0x000e620008000a00 */
[C---:B------:R-:W-:Y:S02]  /*00a0*/  SHF.L.U32 R4, R5.reuse, 0x2, RZ ;  /* 0x0000000205047819 */ /* 0x040fe400000006ff */
[----:B------:R-:W-:Y:S01]  /*00b0*/  LOP3.LUT P0, R0, R5, 0x1f, RZ, 0xc0, !PT ;  /* 0x0000001f05007812 */ /* 0x000fe2000780c0ff */
[----:B------:R-:W2:Y:S01]  /*00c0*/  LDCU.64 UR4, c[0x0][0x358] ;  /* 0x00006b00ff0477ac */ /* 0x000ea20008000a00 */
[----:B------:R-:W-:Y:S02]  /*00d0*/  LOP3.LUT R4, R4, 0x7c, RZ, 0xc0, !PT ;  /* 0x0000007c04047812 */ /* 0x000fe400078ec0ff */
[----:B------:R-:W-:Y:S02]  /*00e0*/  LEA R5, R7, R0, 0x5 ;  /* 0x0000000007057211 */ /* 0x000fe400078e28ff */
[----:B-1----:R-:W-:-:S03]  /*00f0*/  IADD3 R4, P1, PT, R4, UR6, RZ ;  /* 0x0000000604047c10 */ /* 0x002fc6000ff3e0ff */
[----:B0-----:R-:W-:Y:S01]  /*0100*/  IMAD.WIDE R2, R5, 0x4, R2 ;  /* 0x0000000405027825 */ /* 0x001fe200078e0202 */
[----:B------:R-:W-:-:S05]  /*0110*/  IADD3.X R5, PT, PT, RZ, UR7, RZ, P1, !PT ;  /* 0x00000007ff057c10 */ /* 0x000fca0008ffe4ff */
[----:B--2---:R-:W2:Y:S04]  /*0120*/  LDG.E.CONSTANT R2, desc[UR4][R2.64] ;  /* 0x0000000402027981 */ /* 0x004ea8000c1e9900 */
[----:B------:R-:W2:Y:S02]  /*0130*/  LDG.E.CONSTANT R5, desc[UR4][R4.64] ;  /* 0x0000000404057981 */ /* 0x000ea4000c1e9900 */
[----:B--2---:R-:W-:-:S05]  /*0140*/  FMUL R0, R2, R5 ;  /* 0x0000000502007220 */ /* 0x004fca0000400000 */
[----:B------:R-:W0:Y:S02]  /*0150*/  SHFL.BFLY PT, R9, R0, 0x10, 0x1f ;  /* 0x0e001f0000097f89 */ /* 0x000e2400000e0000 */
[----:B0-----:R-:W-:-:S05]  /*0160*/  FADD R9, R0, R9 ;  /* 0x0000000900097221 */ /* 0x001fca0000000000 */
[----:B------:R-:W0:Y:S02]  /*0170*/  SHFL.BFLY PT, R6, R9, 0x8, 0x1f ;  /* 0x0d001f0009067f89 */ /* 0x000e2400000e0000 */
[----:B0-----:R-:W-:-:S05]  /*0180*/  FADD R6, R9, R6 ;  /* 0x0000000609067221 */ /* 0x001fca0000000000 */
[----:B------:R-:W0:Y:S02]  /*0190*/  SHFL.BFLY PT, R11, R6, 0x4, 0x1f ;  /* 0x0c801f00060b7f89 */ /* 0x000e2400000e0000 */
[----:B0-----:R-:W-:-:S05]  /*01a0*/  FADD R11, R6, R11 ;  /* 0x0000000b060b7221 */ /* 0x001fca0000000000 */
[----:B------:R-:W0:Y:S02]  /*01b0*/  SHFL.BFLY PT, R8, R11, 0x2, 0x1f ;  /* 0x0c401f000b087f89 */ /* 0x000e2400000e0000 */
[----:B0-----:R-:W-:-:S05]  /*01c0*/  FADD R8, R11, R8 ;  /* 0x000000080b087221 */ /* 0x001fca0000000000 */
[----:B------:R0:W1:Y:S01]  /*01d0*/  SHFL.BFLY PT, R13, R8, 0x1, 0x1f ;  /* 0x0c201f00080d7f89 */ /* 0x00006200000e0000 */
[----:B------:R-:W-:Y:S05]  /*01e0*/  @P0 EXIT ;  /* 0x000000000000094d */ /* 0x000fea0003800000 */
[----:B------:R-:W2:Y:S01]  /*01f0*/  LDC.64 R2, c[0x0][0x390] ;  /* 0x0000e400ff027b82 */ /* 0x000ea20000000a00 */
[----:B-1----:R-:W-:Y:S01]  /*0200*/  FADD R13, R8, R13 ;  /* 0x0000000d080d7221 */ /* 0x002fe20000000000 */
[----:B--2---:R-:W-:-:S05]  /*0210*/  IMAD.WIDE R2, R7, 0x4, R2 ;  /* 0x0000000407027825 */ /* 0x004fca00078e0202 */
[----:B------:R-:W-:Y:S01]  /*0220*/  STG.E desc[UR4][R2.64], R13 ;  /* 0x0000000d02007986 */ /* 0x000fe2000c101904 */
[----:B------:R-:W-:Y:S05]  /*0230*/  EXIT ;  /* 0x000000000000794d */ /* 0x000fea0003800000 */
.L_x_0:
[----:B------:R-:W-:-:S00]  /*0240*/  BRA `(.L_x_0) ;  /* 0xfffffffc00fc7947 */ /* 0x000fc0000383ffff */
[----:B------:R-:W-:-:S00]  /*0250*/  NOP ;  /* 0x0000000000007918 */ /* 0x000fc00000000000 */
        /* <DEDUP_REMOVED lines=10> */
.L_x_1:


//--------------------- .nv.shared.reserved.0     --------------------------
	.section	.nv.shared.reserved.0,"aw",@nobits
	.weak		__nv_reservedSMEM_offset_0_alias
	.size		__nv_reservedSMEM_offset_0_alias, 0, 64
	.other		__nv_reservedSMEM_offset_0_alias,@"STO_CUDA_RESERVED_SHARED STV_DEFAULT"
__nv_reservedSMEM_offset_0_alias:
	.zero		0
	.zero		64


//--------------------- .nv.constant0._ZN4aduc17sgemv_eq32_kernelEPfS0_S0_ii --------------------------
	.section	.nv.constant0._ZN4aduc17sgemv_eq32_kernelEPfS0_S0_ii,"a",@progbits
	.sectionflags	@""
	.align	4
.nv.constant0._ZN4aduc17sgemv_eq32_kernelEPfS0_S0_ii:
	.zero		928


//--------------------- SYMBOLS --------------------------

	.type		.nv.reservedSmem.offset0,@object
	.size		.nv.reservedSmem.offset0,0x4
